//
// Generated by NVIDIA NVVM Compiler
//
// Compiler Build ID: CL-36424714
// Cuda compilation tools, release 13.0, V13.0.88
// Based on NVVM 20.0.0
//

.version 9.0
.target sm_100
.address_size 64

	// .globl	_Z6kernelPii

.visible .entry _Z6kernelPii(
	.param .u64 .ptr .align 1 _Z6kernelPii_param_0,
	.param .u32 _Z6kernelPii_param_1
)
{
	.reg .pred 	%p<2>;
	.reg .b32 	%r<7>;
	.reg .b64 	%rd<5>;

	ld.param.u64 	%rd1, [_Z6kernelPii_param_0];
	ld.param.u32 	%r2, [_Z6kernelPii_param_1];
	mov.u32 	%r3, %tid.x;
	mov.u32 	%r4, %ntid.x;
	mov.u32 	%r5, %ctaid.x;
	mad.lo.s32 	%r1, %r4, %r5, %r3;
	setp.ge.u32 	%p1, %r1, %r2;
	@%p1 bra 	$L__BB0_2;
	cvta.to.global.u64 	%rd2, %rd1;
	mul.wide.u32 	%rd3, %r1, 4;
	add.s64 	%rd4, %rd2, %rd3;
	mov.b32 	%r6, 120;
	st.global.u32 	[%rd4], %r6;
$L__BB0_2:
	bar.sync 	0;
	ret;

}


// ===== COMPILED SASS (sm_100) =====

	.target	sm_100

	.elftype	@"ET_EXEC"


//--------------------- .note.nv.tkinfo           --------------------------
	.section	.note.nv.tkinfo,"",@"SHT_NOTE"
	.sectionflags	@"SHF_NOTE_NV_TKINFO"
	.tkinfo
        /*0018*/ 	.word	0x00000002
        /*0030*/ 	.string	""
        /*0030*/ 	.string	"ptxas"
        /*0030*/ 	.string	"Cuda compilation tools, release 13.0, V13.0.88"
        /*0030*/ 	.string	"Build cuda_13.0.r13.0/compiler.36424714_0"
        /*0030*/ 	.string	"-arch sm_100 -m 64 "



//--------------------- .note.nv.cuinfo           --------------------------
	.section	.note.nv.cuinfo,"",@"SHT_NOTE"
	.sectionflags	@"SHF_NOTE_NV_CUINFO"
        /*0018*/ 	.short	0x0002
        /*001a*/ 	.short	0x0064
        /*001c*/ 	.short	0x0082
	.zero		2


//--------------------- .nv.info                  --------------------------
	.section	.nv.info,"",@"SHT_CUDA_INFO"
	.align	4


	//----- nvinfo : EIATTR_REGCOUNT
	.align		4
        /*0000*/ 	.byte	0x04, 0x2f
        /*0002*/ 	.short	(.L_1 - .L_0)
	.align		4
.L_0:
        /*0004*/ 	.word	index@(_Z6kernelPii)
        /*0008*/ 	.word	0x0000000a


	//----- nvinfo : EIATTR_FRAME_SIZE
	.align		4
.L_1:
        /*000c*/ 	.byte	0x04, 0x11
        /*000e*/ 	.short	(.L_3 - .L_2)
	.align		4
.L_2:
        /*0010*/ 	.word	index@(_Z6kernelPii)
        /*0014*/ 	.word	0x00000000


	//----- nvinfo : EIATTR_MIN_STACK_SIZE
	.align		4
.L_3:
        /*0018*/ 	.byte	0x04, 0x12
        /*001a*/ 	.short	(.L_5 - .L_4)
	.align		4
.L_4:
        /*001c*/ 	.word	index@(_Z6kernelPii)
        /*0020*/ 	.word	0x00000000
.L_5:


//--------------------- .nv.compat                --------------------------
	.section	.nv.compat,"",@"SHT_CUDA_COMPAT_INFO"
	.align	4
        /*0000*/ 	.byte	0x02, 0x09, 0x00, 0x00, 0x02, 0x02, 0x01, 0x00, 0x02, 0x05, 0x05, 0x00, 0x03, 0x07, 0x01, 0x01
        /*0010*/ 	.byte	0x02, 0x03, 0x00, 0x00, 0x02, 0x06, 0x01, 0x00, 0x04, 0x0b, 0x08, 0x00, 0x09, 0x00, 0x00, 0x00
        /*0020*/ 	.byte	0x00, 0x00, 0x00, 0x00


//--------------------- .nv.info._Z6kernelPii     --------------------------
	.section	.nv.info._Z6kernelPii,"",@"SHT_CUDA_INFO"
	.sectionflags	@""
	.align	4


	//----- nvinfo : EIATTR_CUDA_API_VERSION
	.align		4
        /*0000*/ 	.byte	0x04, 0x37
        /*0002*/ 	.short	(.L_7 - .L_6)
.L_6:
        /*0004*/ 	.word	0x00000082


	//----- nvinfo : EIATTR_KPARAM_INFO
	.align		4
.L_7:
        /*0008*/ 	.byte	0x04, 0x17
        /*000a*/ 	.short	(.L_9 - .L_8)
.L_8:
        /*000c*/ 	.word	0x00000000
        /*0010*/ 	.short	0x0001
        /*0012*/ 	.short	0x0008
        /*0014*/ 	.byte	0x00, 0xf0, 0x11, 0x00


	//----- nvinfo : EIATTR_KPARAM_INFO
	.align		4
.L_9:
        /*0018*/ 	.byte	0x04, 0x17
        /*001a*/ 	.short	(.L_11 - .L_10)
.L_10:
        /*001c*/ 	.word	0x00000000
        /*0020*/ 	.short	0x0000
        /*0022*/ 	.short	0x0000
        /*0024*/ 	.byte	0x00, 0xf5, 0x21, 0x00


	//----- nvinfo : EIATTR_SPARSE_MMA_MASK
	.align		4
.L_11:
        /*0028*/ 	.byte	0x03, 0x50
        /*002a*/ 	.short	0x0000


	//----- nvinfo : EIATTR_MAXREG_COUNT
	.align		4
        /*002c*/ 	.byte	0x03, 0x1b
        /*002e*/ 	.short	0x00ff


	//----- nvinfo : EIATTR_NUM_BARRIERS
	.align		4
        /*0030*/ 	.byte	0x02, 0x4c
        /*0032*/ 	.byte	0x01
	.zero		1


	//----- nvinfo : EIATTR_MERCURY_ISA_VERSION
	.align		4
        /*0034*/ 	.byte	0x03, 0x5f
        /*0036*/ 	.short	0x0101


	//----- nvinfo : EIATTR_VRC_CTA_INIT_COUNT
	.align		4
        /*0038*/ 	.byte	0x02, 0x4a
	.zero		1
	.zero		1


	//----- nvinfo : EIATTR_EXIT_INSTR_OFFSETS
	.align		4
        /*003c*/ 	.byte	0x04, 0x1c
        /*003e*/ 	.short	(.L_13 - .L_12)


	//   ....[0]....
.L_12:
        /*0040*/ 	.word	0x000000d0


	//----- nvinfo : EIATTR_CBANK_PARAM_SIZE
	.align		4
.L_13:
        /*0044*/ 	.byte	0x03, 0x19
        /*0046*/ 	.short	0x000c


	//----- nvinfo : EIATTR_PARAM_CBANK
	.align		4
        /*0048*/ 	.byte	0x04, 0x0a
        /*004a*/ 	.short	(.L_15 - .L_14)
	.align		4
.L_14:
        /*004c*/ 	.word	index@(.nv.constant0._Z6kernelPii)
        /*0050*/ 	.short	0x0380
        /*0052*/ 	.short	0x000c


	//----- nvinfo : EIATTR_SW_WAR
	.align		4
.L_15:
        /*0054*/ 	.byte	0x04, 0x36
        /*0056*/ 	.short	(.L_17 - .L_16)
.L_16:
        /*0058*/ 	.word	0x00000008
.L_17:


//--------------------- .nv.callgraph             --------------------------
	.section	.nv.callgraph,"",@"SHT_CUDA_CALLGRAPH"
	.align	4
	.sectionentsize	8
	.align		4
        /*0000*/ 	.word	0x00000000
	.align		4
        /*0004*/ 	.word	0xffffffff
	.align		4
        /*0008*/ 	.word	0x00000000
	.align		4
        /*000c*/ 	.word	0xfffffffe
	.align		4
        /*0010*/ 	.word	0x00000000
	.align		4
        /*0014*/ 	.word	0xfffffffd
	.align		4
        /*0018*/ 	.word	0x00000000
	.align		4
        /*001c*/ 	.word	0xfffffffc


//--------------------- .text._Z6kernelPii        --------------------------
	.section	.text._Z6kernelPii,"ax",@progbits
	.align	128
        .global         _Z6kernelPii
        .type           _Z6kernelPii,@function
        .size           _Z6kernelPii,(.L_x_1 - _Z6kernelPii)
        .other          _Z6kernelPii,@"STO_CUDA_ENTRY STV_DEFAULT"
_Z6kernelPii:
.text._Z6kernelPii:
[----:B------:R-:W-:Y:S01]  /*0000*/  LDC R1, c[0x0][0x37c] ;  /* 0x0000df00ff017b82 */ /* 0x000fe20000000800 */
[----:B------:R-:W0:Y:S01]  /*0010*/  S2R R5, SR_TID.X ;  /* 0x0000000000057919 */ /* 0x000e220000002100 */
[----:B------:R-:W0:Y:S01]  /*0020*/  LDCU UR4, c[0x0][0x360] ;  /* 0x00006c00ff0477ac */ /* 0x000e220008000800 */
[----:B------:R-:W0:Y:S01]  /*0030*/  S2R R0, SR_CTAID.X ;  /* 0x0000000000007919 */ /* 0x000e220000002500 */
[----:B------:R-:W1:Y:S01]  /*0040*/  LDCU UR5, c[0x0][0x388] ;  /* 0x00007100ff0577ac */ /* 0x000e620008000800 */
[----:B0-----:R-:W-:-:S05]  /*0050*/  IMAD R5, R0, UR4, R5 ;  /* 0x0000000400057c24 */ /* 0x001fca000f8e0205 */
[----:B-1----:R-:W-:Y:S01]  /*0060*/  ISETP.GE.U32.AND P0, PT, R5, UR5, PT ;  /* 0x0000000505007c0c */ /* 0x002fe2000bf06070 */
[----:B------:R-:W0:-:S12]  /*0070*/  LDCU.64 UR4, c[0x0][0x358] ;  /* 0x00006b00ff0477ac */ /* 0x000e180008000a00 */
[----:B------:R-:W1:Y:S01]  /*0080*/  @!P0 LDC.64 R2, c[0x0][0x380] ;  /* 0x0000e000ff028b82 */ /* 0x000e620000000a00 */
[----:B------:R-:W-:Y:S01]  /*0090*/  @!P0 MOV R7, 0x78 ;  /* 0x0000007800078802 */ /* 0x000fe20000000f00 */
[----:B-1----:R-:W-:-:S05]  /*00a0*/  @!P0 IMAD.WIDE.U32 R2, R5, 0x4, R2 ;  /* 0x0000000405028825 */ /* 0x002fca00078e0002 */
[----:B0-----:R-:W-:Y:S01]  /*00b0*/  @!P0 STG.E desc[UR4][R2.64], R7 ;  /* 0x0000000702008986 */ /* 0x001fe2000c101904 */
[----:B------:R-:W-:Y:S06]  /*00c0*/  BAR.SYNC.DEFER_BLOCKING 0x0 ;  /* 0x0000000000007b1d */ /* 0x000fec0000010000 */
[----:B------:R-:W-:Y:S05]  /*00d0*/  EXIT ;  /* 0x000000000000794d */ /* 0x000fea0003800000 */
.L_x_0:
[----:B------:R-:W-:-:S00]  /*00e0*/  BRA `(.L_x_0) ;  /* 0xfffffffc00fc7947 */ /* 0x000fc0000383ffff */
[----:B------:R-:W-:-:S00]  /*00f0*/  NOP ;  /* 0x0000000000007918 */ /* 0x000fc00000000000 */
        /* <DEDUP_REMOVED lines=8> */
.L_x_1:


//--------------------- .nv.shared.reserved.0     --------------------------
	.section	.nv.shared.reserved.0,"aw",@nobits
	.weak		__nv_reservedSMEM_offset_0_alias
	.size		__nv_reservedSMEM_offset_0_alias, 0, 64
	.other		__nv_reservedSMEM_offset_0_alias,@"STO_CUDA_RESERVED_SHARED STV_DEFAULT"
__nv_reservedSMEM_offset_0_alias:
	.zero		0
	.zero		64


//--------------------- .nv.constant0._Z6kernelPii --------------------------
	.section	.nv.constant0._Z6kernelPii,"a",@progbits
	.sectionflags	@""
	.align	4
.nv.constant0._Z6kernelPii:
	.zero		908


//--------------------- SYMBOLS --------------------------

	.type		.nv.reservedSmem.offset0,@object
	.size		.nv.reservedSmem.offset0,0x4
